//
// Generated by NVIDIA NVVM Compiler
//
// Compiler Build ID: CL-36424714
// Cuda compilation tools, release 13.0, V13.0.88
// Based on NVVM 20.0.0
//

.version 9.0
.target sm_100
.address_size 64

	// .globl	_Z16tensor_1d_assignPfm

.visible .entry _Z16tensor_1d_assignPfm(
	.param .u64 .ptr .align 1 _Z16tensor_1d_assignPfm_param_0,
	.param .u64 _Z16tensor_1d_assignPfm_param_1
)
{
	.reg .pred 	%p<2>;
	.reg .b32 	%r<6>;
	.reg .b32 	%f<2>;
	.reg .b64 	%rd<7>;

	ld.param.u64 	%rd2, [_Z16tensor_1d_assignPfm_param_0];
	ld.param.u64 	%rd3, [_Z16tensor_1d_assignPfm_param_1];
	mov.u32 	%r1, %ntid.x;
	mov.u32 	%r2, %ctaid.x;
	mov.u32 	%r3, %tid.x;
	mad.lo.s32 	%r4, %r1, %r2, %r3;
	cvt.s64.s32 	%rd1, %r4;
	setp.le.u64 	%p1, %rd3, %rd1;
	@%p1 bra 	$L__BB0_2;
	cvt.u32.u64 	%r5, %rd1;
	cvta.to.global.u64 	%rd4, %rd2;
	cvt.rn.f32.s32 	%f1, %r5;
	shl.b64 	%rd5, %rd1, 2;
	add.s64 	%rd6, %rd4, %rd5;
	st.global.f32 	[%rd6], %f1;
$L__BB0_2:
	ret;

}
	// .globl	_Z16tensor_2d_assignPfiim
.visible .entry _Z16tensor_2d_assignPfiim(
	.param .u64 .ptr .align 1 _Z16tensor_2d_assignPfiim_param_0,
	.param .u32 _Z16tensor_2d_assignPfiim_param_1,
	.param .u32 _Z16tensor_2d_assignPfiim_param_2,
	.param .u64 _Z16tensor_2d_assignPfiim_param_3
)
{
	.reg .pred 	%p<4>;
	.reg .b32 	%r<14>;
	.reg .b32 	%f<2>;
	.reg .b64 	%rd<8>;

	ld.param.u64 	%rd1, [_Z16tensor_2d_assignPfiim_param_0];
	ld.param.u32 	%r4, [_Z16tensor_2d_assignPfiim_param_1];
	ld.param.u32 	%r5, [_Z16tensor_2d_assignPfiim_param_2];
	ld.param.u64 	%rd2, [_Z16tensor_2d_assignPfiim_param_3];
	mov.u32 	%r6, %ntid.x;
	mov.u32 	%r7, %ctaid.x;
	mov.u32 	%r8, %tid.x;
	mad.lo.s32 	%r1, %r6, %r7, %r8;
	mov.u32 	%r9, %ntid.y;
	mov.u32 	%r10, %ctaid.y;
	mov.u32 	%r11, %tid.y;
	mad.lo.s32 	%r12, %r9, %r10, %r11;
	setp.ge.s32 	%p1, %r1, %r5;
	setp.ge.s32 	%p2, %r12, %r4;
	or.pred  	%p3, %p1, %p2;
	@%p3 bra 	$L__BB1_2;
	cvta.to.global.u64 	%rd3, %rd1;
	cvt.s64.s32 	%rd4, %r1;
	mad.lo.s64 	%rd5, %rd2, %rd4, %rd3;
	mad.lo.s32 	%r13, %r4, %r1, %r12;
	cvt.rn.f32.s32 	%f1, %r13;
	mul.wide.u32 	%rd6, %r12, 4;
	add.s64 	%rd7, %rd5, %rd6;
	st.global.f32 	[%rd7], %f1;
$L__BB1_2:
	ret;

}
	// .globl	_Z16tensor_3d_assign14cudaPitchedPtriii
.visible .entry _Z16tensor_3d_assign14cudaPitchedPtriii(
	.param .align 8 .b8 _Z16tensor_3d_assign14cudaPitchedPtriii_param_0[32],
	.param .u32 _Z16tensor_3d_assign14cudaPitchedPtriii_param_1,
	.param .u32 _Z16tensor_3d_assign14cudaPitchedPtriii_param_2,
	.param .u32 _Z16tensor_3d_assign14cudaPitchedPtriii_param_3
)
{
	.reg .b32 	%r<17>;
	.reg .b64 	%rd<10>;

	ld.param.u64 	%rd1, [_Z16tensor_3d_assign14cudaPitchedPtriii_param_0+8];
	ld.param.u64 	%rd2, [_Z16tensor_3d_assign14cudaPitchedPtriii_param_0];
	ld.param.u32 	%r1, [_Z16tensor_3d_assign14cudaPitchedPtriii_param_2];
	ld.param.u32 	%r2, [_Z16tensor_3d_assign14cudaPitchedPtriii_param_3];
	cvta.to.global.u64 	%rd3, %rd2;
	mov.u32 	%r3, %ntid.x;
	mov.u32 	%r4, %ctaid.x;
	mov.u32 	%r5, %tid.x;
	mad.lo.s32 	%r6, %r3, %r4, %r5;
	mov.u32 	%r7, %ntid.y;
	mov.u32 	%r8, %ctaid.y;
	mov.u32 	%r9, %tid.y;
	mad.lo.s32 	%r10, %r7, %r8, %r9;
	mov.u32 	%r11, %ntid.z;
	mov.u32 	%r12, %ctaid.z;
	mov.u32 	%r13, %tid.z;
	mad.lo.s32 	%r14, %r11, %r12, %r13;
	mul.wide.s32 	%rd4, %r1, %r6;
	cvt.u64.u32 	%rd5, %r10;
	add.s64 	%rd6, %rd4, %rd5;
	mad.lo.s64 	%rd7, %rd6, %rd1, %rd3;
	mad.lo.s32 	%r15, %r1, %r6, %r10;
	mad.lo.s32 	%r16, %r15, %r2, %r14;
	mul.wide.u32 	%rd8, %r14, 4;
	add.s64 	%rd9, %rd7, %rd8;
	st.global.u32 	[%rd9], %r16;
	ret;

}


// ===== COMPILED SASS (sm_100) =====

	.target	sm_100

	.elftype	@"ET_EXEC"


//--------------------- .note.nv.tkinfo           --------------------------
	.section	.note.nv.tkinfo,"",@"SHT_NOTE"
	.sectionflags	@"SHF_NOTE_NV_TKINFO"
	.tkinfo
        /*0018*/ 	.word	0x00000002
        /*0030*/ 	.string	""
        /*0030*/ 	.string	"ptxas"
        /*0030*/ 	.string	"Cuda compilation tools, release 13.0, V13.0.88"
        /*0030*/ 	.string	"Build cuda_13.0.r13.0/compiler.36424714_0"
        /*0030*/ 	.string	"-arch sm_100 -m 64 "



//--------------------- .note.nv.cuinfo           --------------------------
	.section	.note.nv.cuinfo,"",@"SHT_NOTE"
	.sectionflags	@"SHF_NOTE_NV_CUINFO"
        /*0018*/ 	.short	0x0002
        /*001a*/ 	.short	0x0064
        /*001c*/ 	.short	0x0082
	.zero		2


//--------------------- .nv.info                  --------------------------
	.section	.nv.info,"",@"SHT_CUDA_INFO"
	.align	4


	//----- nvinfo : EIATTR_REGCOUNT
	.align		4
        /*0000*/ 	.byte	0x04, 0x2f
        /*0002*/ 	.short	(.L_1 - .L_0)
	.align		4
.L_0:
        /*0004*/ 	.word	index@(_Z16tensor_1d_assignPfm)
        /*0008*/ 	.word	0x00000008


	//----- nvinfo : EIATTR_FRAME_SIZE
	.align		4
.L_1:
        /*000c*/ 	.byte	0x04, 0x11
        /*000e*/ 	.short	(.L_3 - .L_2)
	.align		4
.L_2:
        /*0010*/ 	.word	index@(_Z16tensor_1d_assignPfm)
        /*0014*/ 	.word	0x00000000


	//----- nvinfo : EIATTR_REGCOUNT
	.align		4
.L_3:
        /*0018*/ 	.byte	0x04, 0x2f
        /*001a*/ 	.short	(.L_5 - .L_4)
	.align		4
.L_4:
        /*001c*/ 	.word	index@(_Z16tensor_2d_assignPfiim)
        /*0020*/ 	.word	0x0000000a


	//----- nvinfo : EIATTR_FRAME_SIZE
	.align		4
.L_5:
        /*0024*/ 	.byte	0x04, 0x11
        /*0026*/ 	.short	(.L_7 - .L_6)
	.align		4
.L_6:
        /*0028*/ 	.word	index@(_Z16tensor_2d_assignPfiim)
        /*002c*/ 	.word	0x00000000


	//----- nvinfo : EIATTR_REGCOUNT
	.align		4
.L_7:
        /*0030*/ 	.byte	0x04, 0x2f
        /*0032*/ 	.short	(.L_9 - .L_8)
	.align		4
.L_8:
        /*0034*/ 	.word	index@(_Z16tensor_3d_assign14cudaPitchedPtriii)
        /*0038*/ 	.word	0x00000010


	//----- nvinfo : EIATTR_FRAME_SIZE
	.align		4
.L_9:
        /*003c*/ 	.byte	0x04, 0x11
        /*003e*/ 	.short	(.L_11 - .L_10)
	.align		4
.L_10:
        /*0040*/ 	.word	index@(_Z16tensor_3d_assign14cudaPitchedPtriii)
        /*0044*/ 	.word	0x00000000


	//----- nvinfo : EIATTR_MIN_STACK_SIZE
	.align		4
.L_11:
        /*0048*/ 	.byte	0x04, 0x12
        /*004a*/ 	.short	(.L_13 - .L_12)
	.align		4
.L_12:
        /*004c*/ 	.word	index@(_Z16tensor_3d_assign14cudaPitchedPtriii)
        /*0050*/ 	.word	0x00000000


	//----- nvinfo : EIATTR_MIN_STACK_SIZE
	.align		4
.L_13:
        /*0054*/ 	.byte	0x04, 0x12
        /*0056*/ 	.short	(.L_15 - .L_14)
	.align		4
.L_14:
        /*0058*/ 	.word	index@(_Z16tensor_2d_assignPfiim)
        /*005c*/ 	.word	0x00000000


	//----- nvinfo : EIATTR_MIN_STACK_SIZE
	.align		4
.L_15:
        /*0060*/ 	.byte	0x04, 0x12
        /*0062*/ 	.short	(.L_17 - .L_16)
	.align		4
.L_16:
        /*0064*/ 	.word	index@(_Z16tensor_1d_assignPfm)
        /*0068*/ 	.word	0x00000000
.L_17:


//--------------------- .nv.compat                --------------------------
	.section	.nv.compat,"",@"SHT_CUDA_COMPAT_INFO"
	.align	4
        /*0000*/ 	.byte	0x02, 0x09, 0x00, 0x00, 0x02, 0x02, 0x01, 0x00, 0x02, 0x05, 0x05, 0x00, 0x03, 0x07, 0x01, 0x01
        /*0010*/ 	.byte	0x02, 0x03, 0x00, 0x00, 0x02, 0x06, 0x01, 0x00, 0x04, 0x0b, 0x08, 0x00, 0x09, 0x00, 0x00, 0x00
        /*0020*/ 	.byte	0x00, 0x00, 0x00, 0x00


//--------------------- .nv.info._Z16tensor_3d_assign14cudaPitchedPtriii --------------------------
	.section	.nv.info._Z16tensor_3d_assign14cudaPitchedPtriii,"",@"SHT_CUDA_INFO"
	.sectionflags	@""
	.align	4


	//----- nvinfo : EIATTR_CUDA_API_VERSION
	.align		4
        /*0000*/ 	.byte	0x04, 0x37
        /*0002*/ 	.short	(.L_19 - .L_18)
.L_18:
        /*0004*/ 	.word	0x00000082


	//----- nvinfo : EIATTR_KPARAM_INFO
	.align		4
.L_19:
        /*0008*/ 	.byte	0x04, 0x17
        /*000a*/ 	.short	(.L_21 - .L_20)
.L_20:
        /*000c*/ 	.word	0x00000000
        /*0010*/ 	.short	0x0003
        /*0012*/ 	.short	0x0028
        /*0014*/ 	.byte	0x00, 0xf0, 0x11, 0x00


	//----- nvinfo : EIATTR_KPARAM_INFO
	.align		4
.L_21:
        /*0018*/ 	.byte	0x04, 0x17
        /*001a*/ 	.short	(.L_23 - .L_22)
.L_22:
        /*001c*/ 	.word	0x00000000
        /*0020*/ 	.short	0x0002
        /*0022*/ 	.short	0x0024
        /*0024*/ 	.byte	0x00, 0xf0, 0x11, 0x00


	//----- nvinfo : EIATTR_KPARAM_INFO
	.align		4
.L_23:
        /*0028*/ 	.byte	0x04, 0x17
        /*002a*/ 	.short	(.L_25 - .L_24)
.L_24:
        /*002c*/ 	.word	0x00000000
        /*0030*/ 	.short	0x0001
        /*0032*/ 	.short	0x0020
        /*0034*/ 	.byte	0x00, 0xf0, 0x11, 0x00


	//----- nvinfo : EIATTR_KPARAM_INFO
	.align		4
.L_25:
        /*0038*/ 	.byte	0x04, 0x17
        /*003a*/ 	.short	(.L_27 - .L_26)
.L_26:
        /*003c*/ 	.word	0x00000000
        /*0040*/ 	.short	0x0000
        /*0042*/ 	.short	0x0000
        /*0044*/ 	.byte	0x00, 0xf0, 0x81, 0x00


	//----- nvinfo : EIATTR_SPARSE_MMA_MASK
	.align		4
.L_27:
        /*0048*/ 	.byte	0x03, 0x50
        /*004a*/ 	.short	0x0000


	//----- nvinfo : EIATTR_MAXREG_COUNT
	.align		4
        /*004c*/ 	.byte	0x03, 0x1b
        /*004e*/ 	.short	0x00ff


	//----- nvinfo : EIATTR_MERCURY_ISA_VERSION
	.align		4
        /*0050*/ 	.byte	0x03, 0x5f
        /*0052*/ 	.short	0x0101


	//----- nvinfo : EIATTR_VRC_CTA_INIT_COUNT
	.align		4
        /*0054*/ 	.byte	0x02, 0x4a
	.zero		1
	.zero		1


	//----- nvinfo : EIATTR_EXIT_INSTR_OFFSETS
	.align		4
        /*0058*/ 	.byte	0x04, 0x1c
        /*005a*/ 	.short	(.L_29 - .L_28)


	//   ....[0]....
.L_28:
        /*005c*/ 	.word	0x000001c0


	//----- nvinfo : EIATTR_CBANK_PARAM_SIZE
	.align		4
.L_29:
        /*0060*/ 	.byte	0x03, 0x19
        /*0062*/ 	.short	0x002c


	//----- nvinfo : EIATTR_PARAM_CBANK
	.align		4
        /*0064*/ 	.byte	0x04, 0x0a
        /*0066*/ 	.short	(.L_31 - .L_30)
	.align		4
.L_30:
        /*0068*/ 	.word	index@(.nv.constant0._Z16tensor_3d_assign14cudaPitchedPtriii)
        /*006c*/ 	.short	0x0380
        /*006e*/ 	.short	0x002c


	//----- nvinfo : EIATTR_SW_WAR
	.align		4
.L_31:
        /*0070*/ 	.byte	0x04, 0x36
        /*0072*/ 	.short	(.L_33 - .L_32)
.L_32:
        /*0074*/ 	.word	0x00000008
.L_33:


//--------------------- .nv.info._Z16tensor_2d_assignPfiim --------------------------
	.section	.nv.info._Z16tensor_2d_assignPfiim,"",@"SHT_CUDA_INFO"
	.sectionflags	@""
	.align	4


	//----- nvinfo : EIATTR_CUDA_API_VERSION
	.align		4
        /*0000*/ 	.byte	0x04, 0x37
        /*0002*/ 	.short	(.L_35 - .L_34)
.L_34:
        /*0004*/ 	.word	0x00000082


	//----- nvinfo : EIATTR_KPARAM_INFO
	.align		4
.L_35:
        /*0008*/ 	.byte	0x04, 0x17
        /*000a*/ 	.short	(.L_37 - .L_36)
.L_36:
        /*000c*/ 	.word	0x00000000
        /*0010*/ 	.short	0x0003
        /*0012*/ 	.short	0x0010
        /*0014*/ 	.byte	0x00, 0xf0, 0x21, 0x00


	//----- nvinfo : EIATTR_KPARAM_INFO
	.align		4
.L_37:
        /*0018*/ 	.byte	0x04, 0x17
        /*001a*/ 	.short	(.L_39 - .L_38)
.L_38:
        /*001c*/ 	.word	0x00000000
        /*0020*/ 	.short	0x0002
        /*0022*/ 	.short	0x000c
        /*0024*/ 	.byte	0x00, 0xf0, 0x11, 0x00


	//----- nvinfo : EIATTR_KPARAM_INFO
	.align		4
.L_39:
        /*0028*/ 	.byte	0x04, 0x17
        /*002a*/ 	.short	(.L_41 - .L_40)
.L_40:
        /*002c*/ 	.word	0x00000000
        /*0030*/ 	.short	0x0001
        /*0032*/ 	.short	0x0008
        /*0034*/ 	.byte	0x00, 0xf0, 0x11, 0x00


	//----- nvinfo : EIATTR_KPARAM_INFO
	.align		4
.L_41:
        /*0038*/ 	.byte	0x04, 0x17
        /*003a*/ 	.short	(.L_43 - .L_42)
.L_42:
        /*003c*/ 	.word	0x00000000
        /*0040*/ 	.short	0x0000
        /*0042*/ 	.short	0x0000
        /*0044*/ 	.byte	0x00, 0xf5, 0x21, 0x00


	//----- nvinfo : EIATTR_SPARSE_MMA_MASK
	.align		4
.L_43:
        /*0048*/ 	.byte	0x03, 0x50
        /*004a*/ 	.short	0x0000


	//----- nvinfo : EIATTR_MAXREG_COUNT
	.align		4
        /*004c*/ 	.byte	0x03, 0x1b
        /*004e*/ 	.short	0x00ff


	//----- nvinfo : EIATTR_MERCURY_ISA_VERSION
	.align		4
        /*0050*/ 	.byte	0x03, 0x5f
        /*0052*/ 	.short	0x0101


	//----- nvinfo : EIATTR_VRC_CTA_INIT_COUNT
	.align		4
        /*0054*/ 	.byte	0x02, 0x4a
	.zero		1
	.zero		1


	//----- nvinfo : EIATTR_EXIT_INSTR_OFFSETS
	.align		4
        /*0058*/ 	.byte	0x04, 0x1c
        /*005a*/ 	.short	(.L_45 - .L_44)


	//   ....[0]....
.L_44:
        /*005c*/ 	.word	0x000000c0


	//   ....[1]....
        /*0060*/ 	.word	0x00000190


	//----- nvinfo : EIATTR_CBANK_PARAM_SIZE
	.align		4
.L_45:
        /*0064*/ 	.byte	0x03, 0x19
        /*0066*/ 	.short	0x0018


	//----- nvinfo : EIATTR_PARAM_CBANK
	.align		4
        /*0068*/ 	.byte	0x04, 0x0a
        /*006a*/ 	.short	(.L_47 - .L_46)
	.align		4
.L_46:
        /*006c*/ 	.word	index@(.nv.constant0._Z16tensor_2d_assignPfiim)
        /*0070*/ 	.short	0x0380
        /*0072*/ 	.short	0x0018


	//----- nvinfo : EIATTR_SW_WAR
	.align		4
.L_47:
        /*0074*/ 	.byte	0x04, 0x36
        /*0076*/ 	.short	(.L_49 - .L_48)
.L_48:
        /*0078*/ 	.word	0x00000008
.L_49:


//--------------------- .nv.info._Z16tensor_1d_assignPfm --------------------------
	.section	.nv.info._Z16tensor_1d_assignPfm,"",@"SHT_CUDA_INFO"
	.sectionflags	@""
	.align	4


	//----- nvinfo : EIATTR_CUDA_API_VERSION
	.align		4
        /*0000*/ 	.byte	0x04, 0x37
        /*0002*/ 	.short	(.L_51 - .L_50)
.L_50:
        /*0004*/ 	.word	0x00000082


	//----- nvinfo : EIATTR_KPARAM_INFO
	.align		4
.L_51:
        /*0008*/ 	.byte	0x04, 0x17
        /*000a*/ 	.short	(.L_53 - .L_52)
.L_52:
        /*000c*/ 	.word	0x00000000
        /*0010*/ 	.short	0x0001
        /*0012*/ 	.short	0x0008
        /*0014*/ 	.byte	0x00, 0xf0, 0x21, 0x00


	//----- nvinfo : EIATTR_KPARAM_INFO
	.align		4
.L_53:
        /*0018*/ 	.byte	0x04, 0x17
        /*001a*/ 	.short	(.L_55 - .L_54)
.L_54:
        /*001c*/ 	.word	0x00000000
        /*0020*/ 	.short	0x0000
        /*0022*/ 	.short	0x0000
        /*0024*/ 	.byte	0x00, 0xf5, 0x21, 0x00


	//----- nvinfo : EIATTR_SPARSE_MMA_MASK
	.align		4
.L_55:
        /*0028*/ 	.byte	0x03, 0x50
        /*002a*/ 	.short	0x0000


	//----- nvinfo : EIATTR_MAXREG_COUNT
	.align		4
        /*002c*/ 	.byte	0x03, 0x1b
        /*002e*/ 	.short	0x00ff


	//----- nvinfo : EIATTR_MERCURY_ISA_VERSION
	.align		4
        /*0030*/ 	.byte	0x03, 0x5f
        /*0032*/ 	.short	0x0101


	//----- nvinfo : EIATTR_VRC_CTA_INIT_COUNT
	.align		4
        /*0034*/ 	.byte	0x02, 0x4a
	.zero		1
	.zero		1


	//----- nvinfo : EIATTR_EXIT_INSTR_OFFSETS
	.align		4
        /*0038*/ 	.byte	0x04, 0x1c
        /*003a*/ 	.short	(.L_57 - .L_56)


	//   ....[0]....
.L_56:
        /*003c*/ 	.word	0x00000090


	//   ....[1]....
        /*0040*/ 	.word	0x00000100


	//----- nvinfo : EIATTR_CBANK_PARAM_SIZE
	.align		4
.L_57:
        /*0044*/ 	.byte	0x03, 0x19
        /*0046*/ 	.short	0x0010


	//----- nvinfo : EIATTR_PARAM_CBANK
	.align		4
        /*0048*/ 	.byte	0x04, 0x0a
        /*004a*/ 	.short	(.L_59 - .L_58)
	.align		4
.L_58:
        /*004c*/ 	.word	index@(.nv.constant0._Z16tensor_1d_assignPfm)
        /*0050*/ 	.short	0x0380
        /*0052*/ 	.short	0x0010


	//----- nvinfo : EIATTR_SW_WAR
	.align		4
.L_59:
        /*0054*/ 	.byte	0x04, 0x36
        /*0056*/ 	.short	(.L_61 - .L_60)
.L_60:
        /*0058*/ 	.word	0x00000008
.L_61:


//--------------------- .nv.callgraph             --------------------------
	.section	.nv.callgraph,"",@"SHT_CUDA_CALLGRAPH"
	.align	4
	.sectionentsize	8
	.align		4
        /*0000*/ 	.word	0x00000000
	.align		4
        /*0004*/ 	.word	0xffffffff
	.align		4
        /*0008*/ 	.word	0x00000000
	.align		4
        /*000c*/ 	.word	0xfffffffe
	.align		4
        /*0010*/ 	.word	0x00000000
	.align		4
        /*0014*/ 	.word	0xfffffffd
	.align		4
        /*0018*/ 	.word	0x00000000
	.align		4
        /*001c*/ 	.word	0xfffffffc


//--------------------- .text._Z16tensor_3d_assign14cudaPitchedPtriii --------------------------
	.section	.text._Z16tensor_3d_assign14cudaPitchedPtriii,"ax",@progbits
	.align	128
        .global         _Z16tensor_3d_assign14cudaPitchedPtriii
        .type           _Z16tensor_3d_assign14cudaPitchedPtriii,@function
        .size           _Z16tensor_3d_assign14cudaPitchedPtriii,(.L_x_3 - _Z16tensor_3d_assign14cudaPitchedPtriii)
        .other          _Z16tensor_3d_assign14cudaPitchedPtriii,@"STO_CUDA_ENTRY STV_DEFAULT"
_Z16tensor_3d_assign14cudaPitchedPtriii:
.text._Z16tensor_3d_assign14cudaPitchedPtriii:
[----:B------:R-:W-:Y:S01]  /*0000*/  LDC R1, c[0x0][0x37c] ;  /* 0x0000df00ff017b82 */ /* 0x000fe20000000800 */
[----:B------:R-:W0:Y:S01]  /*0010*/  S2R R2, SR_CTAID.Y ;  /* 0x0000000000027919 */ /* 0x000e220000002600 */
[----:B------:R-:W1:Y:S06]  /*0020*/  LDCU UR4, c[0x0][0x360] ;  /* 0x00006c00ff0477ac */ /* 0x000e6c0008000800 */
[----:B------:R-:W2:Y:S01]  /*0030*/  LDC.64 R6, c[0x0][0x380] ;  /* 0x0000e000ff067b82 */ /* 0x000ea20000000a00 */
[----:B------:R-:W0:Y:S01]  /*0040*/  S2R R3, SR_TID.Y ;  /* 0x0000000000037919 */ /* 0x000e220000002200 */
[----:B------:R-:W0:Y:S01]  /*0050*/  LDCU UR5, c[0x0][0x364] ;  /* 0x00006c80ff0577ac */ /* 0x000e220008000800 */
[----:B------:R-:W1:Y:S01]  /*0060*/  S2R R9, SR_CTAID.X ;  /* 0x0000000000097919 */ /* 0x000e620000002500 */
[----:B------:R-:W3:Y:S01]  /*0070*/  LDCU UR7, c[0x0][0x3a4] ;  /* 0x00007480ff0777ac */ /* 0x000ee20008000800 */
[----:B------:R-:W1:Y:S01]  /*0080*/  S2R R0, SR_TID.X ;  /* 0x0000000000007919 */ /* 0x000e620000002100 */
[----:B------:R-:W4:Y:S01]  /*0090*/  LDCU.64 UR8, c[0x0][0x388] ;  /* 0x00007100ff0877ac */ /* 0x000f220008000a00 */
[----:B------:R-:W5:Y:S01]  /*00a0*/  S2R R8, SR_CTAID.Z ;  /* 0x0000000000087919 */ /* 0x000f620000002700 */
[----:B------:R-:W5:Y:S01]  /*00b0*/  LDCU UR6, c[0x0][0x368] ;  /* 0x00006d00ff0677ac */ /* 0x000f620008000800 */
[----:B------:R-:W5:Y:S01]  /*00c0*/  S2R R11, SR_TID.Z ;  /* 0x00000000000b7919 */ /* 0x000f620000002300 */
[----:B------:R-:W5:Y:S01]  /*00d0*/  LDCU UR10, c[0x0][0x3a8] ;  /* 0x00007500ff0a77ac */ /* 0x000f620008000800 */
[----:B0-----:R-:W-:-:S02]  /*00e0*/  IMAD R2, R2, UR5, R3 ;  /* 0x0000000502027c24 */ /* 0x001fc4000f8e0203 */
[----:B------:R-:W-:Y:S02]  /*00f0*/  HFMA2 R3, -RZ, RZ, 0, 0 ;  /* 0x00000000ff037431 */ /* 0x000fe400000001ff */
[----:B-1----:R-:W-:Y:S01]  /*0100*/  IMAD R9, R9, UR4, R0 ;  /* 0x0000000409097c24 */ /* 0x002fe2000f8e0200 */
[----:B------:R-:W0:Y:S03]  /*0110*/  LDCU.64 UR4, c[0x0][0x358] ;  /* 0x00006b00ff0477ac */ /* 0x000e260008000a00 */
[----:B---3--:R-:W-:-:S04]  /*0120*/  IMAD.WIDE R4, R9, UR7, R2 ;  /* 0x0000000709047c25 */ /* 0x008fc8000f8e0202 */
[----:B----4-:R-:W-:Y:S02]  /*0130*/  IMAD R3, R5, UR8, RZ ;  /* 0x0000000805037c24 */ /* 0x010fe4000f8e02ff */
[----:B------:R-:W-:Y:S02]  /*0140*/  IMAD R2, R9, UR7, R2 ;  /* 0x0000000709027c24 */ /* 0x000fe4000f8e0202 */
[C---:B------:R-:W-:Y:S02]  /*0150*/  IMAD R13, R4.reuse, UR9, R3 ;  /* 0x00000009040d7c24 */ /* 0x040fe4000f8e0203 */
[----:B--2---:R-:W-:-:S04]  /*0160*/  IMAD.WIDE.U32 R4, R4, UR8, R6 ;  /* 0x0000000804047c25 */ /* 0x004fc8000f8e0006 */
[----:B-----5:R-:W-:Y:S01]  /*0170*/  IMAD R3, R8, UR6, R11 ;  /* 0x0000000608037c24 */ /* 0x020fe2000f8e020b */
[----:B------:R-:W-:-:S03]  /*0180*/  IADD3 R5, PT, PT, R5, R13, RZ ;  /* 0x0000000d05057210 */ /* 0x000fc60007ffe0ff */
[----:B------:R-:W-:Y:S02]  /*0190*/  IMAD R7, R2, UR10, R3 ;  /* 0x0000000a02077c24 */ /* 0x000fe4000f8e0203 */
[----:B------:R-:W-:-:S05]  /*01a0*/  IMAD.WIDE.U32 R2, R3, 0x4, R4 ;  /* 0x0000000403027825 */ /* 0x000fca00078e0004 */
[----:B0-----:R-:W-:Y:S01]  /*01b0*/  STG.E desc[UR4][R2.64], R7 ;  /* 0x0000000702007986 */ /* 0x001fe2000c101904 */
[----:B------:R-:W-:Y:S05]  /*01c0*/  EXIT ;  /* 0x000000000000794d */ /* 0x000fea0003800000 */
.L_x_0:
[----:B------:R-:W-:-:S00]  /*01d0*/  BRA `(.L_x_0) ;  /* 0xfffffffc00fc7947 */ /* 0x000fc0000383ffff */
[----:B------:R-:W-:-:S00]  /*01e0*/  NOP ;  /* 0x0000000000007918 */ /* 0x000fc00000000000 */
        /* <DEDUP_REMOVED lines=9> */
.L_x_3:


//--------------------- .text._Z16tensor_2d_assignPfiim --------------------------
	.section	.text._Z16tensor_2d_assignPfiim,"ax",@progbits
	.align	128
        .global         _Z16tensor_2d_assignPfiim
        .type           _Z16tensor_2d_assignPfiim,@function
        .size           _Z16tensor_2d_assignPfiim,(.L_x_4 - _Z16tensor_2d_assignPfiim)
        .other          _Z16tensor_2d_assignPfiim,@"STO_CUDA_ENTRY STV_DEFAULT"
_Z16tensor_2d_assignPfiim:
.text._Z16tensor_2d_assignPfiim:
[----:B------:R-:W-:Y:S01]  /*0000*/  LDC R1, c[0x0][0x37c] ;  /* 0x0000df00ff017b82 */ /* 0x000fe20000000800 */
[----:B------:R-:W0:Y:S01]  /*0010*/  S2R R0, SR_CTAID.Y ;  /* 0x0000000000007919 */ /* 0x000e220000002600 */
[----:B------:R-:W1:Y:S01]  /*0020*/  LDCU UR4, c[0x0][0x360] ;  /* 0x00006c00ff0477ac */ /* 0x000e620008000800 */
[----:B------:R-:W0:Y:S01]  /*0030*/  S2R R3, SR_TID.Y ;  /* 0x0000000000037919 */ /* 0x000e220000002200 */
[----:B------:R-:W0:Y:S01]  /*0040*/  LDCU UR5, c[0x0][0x364] ;  /* 0x00006c80ff0577ac */ /* 0x000e220008000800 */
[----:B------:R-:W1:Y:S01]  /*0050*/  S2R R5, SR_CTAID.X ;  /* 0x0000000000057919 */ /* 0x000e620000002500 */
[----:B------:R-:W2:Y:S01]  /*0060*/  LDCU.64 UR6, c[0x0][0x388] ;  /* 0x00007100ff0677ac */ /* 0x000ea20008000a00 */
[----:B------:R-:W1:Y:S01]  /*0070*/  S2R R2, SR_TID.X ;  /* 0x0000000000027919 */ /* 0x000e620000002100 */
[----:B0-----:R-:W-:-:S05]  /*0080*/  IMAD R0, R0, UR5, R3 ;  /* 0x0000000500007c24 */ /* 0x001fca000f8e0203 */
[----:B--2---:R-:W-:Y:S01]  /*0090*/  ISETP.GE.AND P0, PT, R0, UR6, PT ;  /* 0x0000000600007c0c */ /* 0x004fe2000bf06270 */
[----:B-1----:R-:W-:-:S05]  /*00a0*/  IMAD R5, R5, UR4, R2 ;  /* 0x0000000405057c24 */ /* 0x002fca000f8e0202 */
[----:B------:R-:W-:-:S13]  /*00b0*/  ISETP.GE.OR P0, PT, R5, UR7, P0 ;  /* 0x0000000705007c0c */ /* 0x000fda0008706670 */
[----:B------:R-:W-:Y:S05]  /*00c0*/  @P0 EXIT ;  /* 0x000000000000094d */ /* 0x000fea0003800000 */
[----:B------:R-:W0:Y:S01]  /*00d0*/  LDC.64 R2, c[0x0][0x380] ;  /* 0x0000e000ff027b82 */ /* 0x000e220000000a00 */
[----:B------:R-:W1:Y:S01]  /*00e0*/  LDCU.64 UR8, c[0x0][0x390] ;  /* 0x00007200ff0877ac */ /* 0x000e620008000a00 */
[----:B------:R-:W-:Y:S01]  /*00f0*/  SHF.R.S32.HI R4, RZ, 0x1f, R5 ;  /* 0x0000001fff047819 */ /* 0x000fe20000011405 */
[----:B------:R-:W2:Y:S04]  /*0100*/  LDCU.64 UR4, c[0x0][0x358] ;  /* 0x00006b00ff0477ac */ /* 0x000ea80008000a00 */
[----:B-1----:R-:W-:-:S04]  /*0110*/  IMAD R4, R4, UR8, RZ ;  /* 0x0000000804047c24 */ /* 0x002fc8000f8e02ff */
[C---:B------:R-:W-:Y:S02]  /*0120*/  IMAD R7, R5.reuse, UR9, R4 ;  /* 0x0000000905077c24 */ /* 0x040fe4000f8e0204 */
[----:B0-----:R-:W-:-:S04]  /*0130*/  IMAD.WIDE.U32 R2, R5, UR8, R2 ;  /* 0x0000000805027c25 */ /* 0x001fc8000f8e0002 */
[----:B------:R-:W-:Y:S01]  /*0140*/  IMAD R5, R5, UR6, R0 ;  /* 0x0000000605057c24 */ /* 0x000fe2000f8e0200 */
[----:B------:R-:W-:-:S04]  /*0150*/  IADD3 R3, PT, PT, R3, R7, RZ ;  /* 0x0000000703037210 */ /* 0x000fc80007ffe0ff */
[----:B------:R-:W-:Y:S01]  /*0160*/  I2FP.F32.S32 R5, R5 ;  /* 0x0000000500057245 */ /* 0x000fe20000201400 */
[----:B------:R-:W-:-:S05]  /*0170*/  IMAD.WIDE.U32 R2, R0, 0x4, R2 ;  /* 0x0000000400027825 */ /* 0x000fca00078e0002 */
[----:B--2---:R-:W-:Y:S01]  /*0180*/  STG.E desc[UR4][R2.64], R5 ;  /* 0x0000000502007986 */ /* 0x004fe2000c101904 */
[----:B------:R-:W-:Y:S05]  /*0190*/  EXIT ;  /* 0x000000000000794d */ /* 0x000fea0003800000 */
.L_x_1:
        /* <DEDUP_REMOVED lines=14> */
.L_x_4:


//--------------------- .text._Z16tensor_1d_assignPfm --------------------------
	.section	.text._Z16tensor_1d_assignPfm,"ax",@progbits
	.align	128
        .global         _Z16tensor_1d_assignPfm
        .type           _Z16tensor_1d_assignPfm,@function
        .size           _Z16tensor_1d_assignPfm,(.L_x_5 - _Z16tensor_1d_assignPfm)
        .other          _Z16tensor_1d_assignPfm,@"STO_CUDA_ENTRY STV_DEFAULT"
_Z16tensor_1d_assignPfm:
.text._Z16tensor_1d_assignPfm:
[----:B------:R-:W-:Y:S01]  /*0000*/  LDC R1, c[0x0][0x37c] ;  /* 0x0000df00ff017b82 */ /* 0x000fe20000000800 */
[----:B------:R-:W0:Y:S01]  /*0010*/  S2R R0, SR_CTAID.X ;  /* 0x0000000000007919 */ /* 0x000e220000002500 */
[----:B------:R-:W0:Y:S01]  /*0020*/  LDCU UR4, c[0x0][0x360] ;  /* 0x00006c00ff0477ac */ /* 0x000e220008000800 */
[----:B------:R-:W0:Y:S01]  /*0030*/  S2R R3, SR_TID.X ;  /* 0x0000000000037919 */ /* 0x000e220000002100 */
[----:B------:R-:W1:Y:S01]  /*0040*/  LDCU.64 UR6, c[0x0][0x388] ;  /* 0x00007100ff0677ac */ /* 0x000e620008000a00 */
[----:B0-----:R-:W-:-:S05]  /*0050*/  IMAD R0, R0, UR4, R3 ;  /* 0x0000000400007c24 */ /* 0x001fca000f8e0203 */
[----:B-1----:R-:W-:Y:S02]  /*0060*/  ISETP.GE.U32.AND P0, PT, R0, UR6, PT ;  /* 0x0000000600007c0c */ /* 0x002fe4000bf06070 */
[----:B------:R-:W-:-:S04]  /*0070*/  SHF.R.S32.HI R3, RZ, 0x1f, R0 ;  /* 0x0000001fff037819 */ /* 0x000fc80000011400 */
[----:B------:R-:W-:-:S13]  /*0080*/  ISETP.GE.U32.AND.EX P0, PT, R3, UR7, PT, P0 ;  /* 0x0000000703007c0c */ /* 0x000fda000bf06100 */
[----:B------:R-:W-:Y:S05]  /*0090*/  @P0 EXIT ;  /* 0x000000000000094d */ /* 0x000fea0003800000 */
[----:B------:R-:W0:Y:S01]  /*00a0*/  LDCU.64 UR6, c[0x0][0x380] ;  /* 0x00007000ff0677ac */ /* 0x000e220008000a00 */
[----:B------:R-:W-:Y:S01]  /*00b0*/  I2FP.F32.S32 R5, R0 ;  /* 0x0000000000057245 */ /* 0x000fe20000201400 */
[----:B------:R-:W1:Y:S01]  /*00c0*/  LDCU.64 UR4, c[0x0][0x358] ;  /* 0x00006b00ff0477ac */ /* 0x000e620008000a00 */
[----:B0-----:R-:W-:-:S04]  /*00d0*/  LEA R2, P0, R0, UR6, 0x2 ;  /* 0x0000000600027c11 */ /* 0x001fc8000f8010ff */
[----:B------:R-:W-:-:S05]  /*00e0*/  LEA.HI.X R3, R0, UR7, R3, 0x2, P0 ;  /* 0x0000000700037c11 */ /* 0x000fca00080f1403 */
[----:B-1----:R-:W-:Y:S01]  /*00f0*/  STG.E desc[UR4][R2.64], R5 ;  /* 0x0000000502007986 */ /* 0x002fe2000c101904 */
[----:B------:R-:W-:Y:S05]  /*0100*/  EXIT ;  /* 0x000000000000794d */ /* 0x000fea0003800000 */
.L_x_2:
        /* <DEDUP_REMOVED lines=15> */
.L_x_5:


//--------------------- .nv.shared.reserved.0     --------------------------
	.section	.nv.shared.reserved.0,"aw",@nobits
	.weak		__nv_reservedSMEM_offset_0_alias
	.size		__nv_reservedSMEM_offset_0_alias, 0, 64
	.other		__nv_reservedSMEM_offset_0_alias,@"STO_CUDA_RESERVED_SHARED STV_DEFAULT"
__nv_reservedSMEM_offset_0_alias:
	.zero		0
	.zero		64


//--------------------- .nv.constant0._Z16tensor_3d_assign14cudaPitchedPtriii --------------------------
	.section	.nv.constant0._Z16tensor_3d_assign14cudaPitchedPtriii,"a",@progbits
	.sectionflags	@""
	.align	4
.nv.constant0._Z16tensor_3d_assign14cudaPitchedPtriii:
	.zero		940


//--------------------- .nv.constant0._Z16tensor_2d_assignPfiim --------------------------
	.section	.nv.constant0._Z16tensor_2d_assignPfiim,"a",@progbits
	.sectionflags	@""
	.align	4
.nv.constant0._Z16tensor_2d_assignPfiim:
	.zero		920


//--------------------- .nv.constant0._Z16tensor_1d_assignPfm --------------------------
	.section	.nv.constant0._Z16tensor_1d_assignPfm,"a",@progbits
	.sectionflags	@""
	.align	4
.nv.constant0._Z16tensor_1d_assignPfm:
	.zero		912


//--------------------- SYMBOLS --------------------------

	.type		.nv.reservedSmem.offset0,@object
	.size		.nv.reservedSmem.offset0,0x4
